	.headerflags	@"EF_CUDA_TEXMODE_UNIFIED EF_CUDA_64BIT_ADDRESS EF_CUDA_ACCELERATORS EF_CUDA_SM90 EF_CUDA_VIRTUAL_SM(EF_CUDA_SM90)"
	.elftype	@"ET_EXEC"


//--------------------- .nv.info                  --------------------------
	.section	.nv.info,"",@"SHT_CUDA_INFO"
	.align	4


	//----- nvinfo : EIATTR_REGCOUNT
	.align		4
        /*0000*/ 	.byte	0x04, 0x2f
        /*0002*/ 	.short	(.L_3 - .L_2)
	.align		4
.L_2:
        /*0004*/ 	.word	index@(triton_poi_fused__native_batch_norm_legit_no_training_relu_18)
        /*0008*/ 	.word	0x00000012


	//----- nvinfo : EIATTR_MIN_STACK_SIZE
	.align		4
.L_3:
        /*000c*/ 	.byte	0x04, 0x12
        /*000e*/ 	.short	(.L_5 - .L_4)
	.align		4
.L_4:
        /*0010*/ 	.word	index@(triton_poi_fused__native_batch_norm_legit_no_training_relu_18)
        /*0014*/ 	.word	0x00000000


	//----- nvinfo : EIATTR_FRAME_SIZE
	.align		4
.L_5:
        /*0018*/ 	.byte	0x04, 0x11
        /*001a*/ 	.short	(.L_7 - .L_6)
	.align		4
.L_6:
        /*001c*/ 	.word	index@(triton_poi_fused__native_batch_norm_legit_no_training_relu_18)
        /*0020*/ 	.word	0x00000000


	//----- nvinfo : EIATTR_MIN_STACK_SIZE
	.align		4
.L_7:
        /*0024*/ 	.byte	0x04, 0x12
        /*0026*/ 	.short	(.L_9 - .L_8)
	.align		4
.L_8:
        /*0028*/ 	.word	index@(triton_poi_fused__native_batch_norm_legit_no_training_relu_18)
        /*002c*/ 	.word	0x00000000
.L_9:


//--------------------- .nv.info.triton_poi_fused__native_batch_norm_legit_no_training_relu_18 --------------------------
	.section	.nv.info.triton_poi_fused__native_batch_norm_legit_no_training_relu_18,"",@"SHT_CUDA_INFO"
	.sectionflags	@""
	.align	4


	//----- nvinfo : EIATTR_CUDA_API_VERSION
	.align		4
        /*0000*/ 	.byte	0x04, 0x37
        /*0002*/ 	.short	(.L_11 - .L_10)
.L_10:
        /*0004*/ 	.word	0x0000007c


	//----- nvinfo : EIATTR_KPARAM_INFO
	.align		4
.L_11:
        /*0008*/ 	.byte	0x04, 0x17
        /*000a*/ 	.short	(.L_13 - .L_12)
.L_12:
        /*000c*/ 	.word	0x00000000
        /*0010*/ 	.short	0x0006
        /*0012*/ 	.short	0x0030
        /*0014*/ 	.byte	0x00, 0xf0, 0x11, 0x00


	//----- nvinfo : EIATTR_KPARAM_INFO
	.align		4
.L_13:
        /*0018*/ 	.byte	0x04, 0x17
        /*001a*/ 	.short	(.L_15 - .L_14)
.L_14:
        /*001c*/ 	.word	0x00000000
        /*0020*/ 	.short	0x0005
        /*0022*/ 	.short	0x0028
        /*0024*/ 	.byte	0x00, 0xf4, 0x21, 0x00


	//----- nvinfo : EIATTR_KPARAM_INFO
	.align		4
.L_15:
        /*0028*/ 	.byte	0x04, 0x17
        /*002a*/ 	.short	(.L_17 - .L_16)
.L_16:
        /*002c*/ 	.word	0x00000000
        /*0030*/ 	.short	0x0004
        /*0032*/ 	.short	0x0020
        /*0034*/ 	.byte	0x00, 0xf4, 0x21, 0x00


	//----- nvinfo : EIATTR_KPARAM_INFO
	.align		4
.L_17:
        /*0038*/ 	.byte	0x04, 0x17
        /*003a*/ 	.short	(.L_19 - .L_18)
.L_18:
        /*003c*/ 	.word	0x00000000
        /*0040*/ 	.short	0x0003
        /*0042*/ 	.short	0x0018
        /*0044*/ 	.byte	0x00, 0xf4, 0x21, 0x00


	//----- nvinfo : EIATTR_KPARAM_INFO
	.align		4
.L_19:
        /*0048*/ 	.byte	0x04, 0x17
        /*004a*/ 	.short	(.L_21 - .L_20)
.L_20:
        /*004c*/ 	.word	0x00000000
        /*0050*/ 	.short	0x0002
        /*0052*/ 	.short	0x0010
        /*0054*/ 	.byte	0x00, 0xf4, 0x21, 0x00


	//----- nvinfo : EIATTR_KPARAM_INFO
	.align		4
.L_21:
        /*0058*/ 	.byte	0x04, 0x17
        /*005a*/ 	.short	(.L_23 - .L_22)
.L_22:
        /*005c*/ 	.word	0x00000000
        /*0060*/ 	.short	0x0001
        /*0062*/ 	.short	0x0008
        /*0064*/ 	.byte	0x00, 0xf4, 0x21, 0x00


	//----- nvinfo : EIATTR_KPARAM_INFO
	.align		4
.L_23:
        /*0068*/ 	.byte	0x04, 0x17
        /*006a*/ 	.short	(.L_25 - .L_24)
.L_24:
        /*006c*/ 	.word	0x00000000
        /*0070*/ 	.short	0x0000
        /*0072*/ 	.short	0x0000
        /*0074*/ 	.byte	0x00, 0xf4, 0x21, 0x00


	//----- nvinfo : EIATTR_SPARSE_MMA_MASK
	.align		4
.L_25:
        /*0078*/ 	.byte	0x03, 0x50
        /*007a*/ 	.short	0x0000


	//----- nvinfo : EIATTR_MAXREG_COUNT
	.align		4
        /*007c*/ 	.byte	0x03, 0x1b
        /*007e*/ 	.short	0x00ff


	//----- nvinfo : EIATTR_EXIT_INSTR_OFFSETS
	.align		4
        /*0080*/ 	.byte	0x04, 0x1c
        /*0082*/ 	.short	(.L_27 - .L_26)


	//   ....[0]....
.L_26:
        /*0084*/ 	.word	0x00000320


	//   ....[1]....
        /*0088*/ 	.word	0x00000340


	//----- nvinfo : EIATTR_REQNTID
	.align		4
.L_27:
        /*008c*/ 	.byte	0x04, 0x10
        /*008e*/ 	.short	(.L_29 - .L_28)
.L_28:
        /*0090*/ 	.word	0x00000080
        /*0094*/ 	.word	0x00000001
        /*0098*/ 	.word	0x00000001


	//----- nvinfo : EIATTR_CBANK_PARAM_SIZE
	.align		4
.L_29:
        /*009c*/ 	.byte	0x03, 0x19
        /*009e*/ 	.short	0x0034


	//----- nvinfo : EIATTR_PARAM_CBANK
	.align		4
        /*00a0*/ 	.byte	0x04, 0x0a
        /*00a2*/ 	.short	(.L_31 - .L_30)
	.align		4
.L_30:
        /*00a4*/ 	.word	index@(.nv.constant0.triton_poi_fused__native_batch_norm_legit_no_training_relu_18)
        /*00a8*/ 	.short	0x0210
        /*00aa*/ 	.short	0x0034


	//----- nvinfo : EIATTR_SW_WAR
	.align		4
.L_31:
        /*00ac*/ 	.byte	0x04, 0x36
        /*00ae*/ 	.short	(.L_33 - .L_32)
.L_32:
        /*00b0*/ 	.word	0x00000008
.L_33:


//--------------------- .nv.callgraph             --------------------------
	.section	.nv.callgraph,"",@"SHT_CUDA_CALLGRAPH"
	.align	4
	.sectionentsize	8
	.align		4
        /*0000*/ 	.word	0x00000000
	.align		4
        /*0004*/ 	.word	0xffffffff
	.align		4
        /*0008*/ 	.word	0x00000000
	.align		4
        /*000c*/ 	.word	0xfffffffe
	.align		4
        /*0010*/ 	.word	0x00000000
	.align		4
        /*0014*/ 	.word	0xfffffffd
	.align		4
        /*0018*/ 	.word	0x00000000
	.align		4
        /*001c*/ 	.word	0xfffffffc


//--------------------- .nv.constant4             --------------------------
	.section	.nv.constant4,"a",@progbits
	.align	8
	.align		8
.nv.constant4:
        /*0000*/ 	.dword	_$_str
	.align		8
        /*0008*/ 	.dword	_$_str_$_2


//--------------------- .text.triton_poi_fused__native_batch_norm_legit_no_training_relu_18 --------------------------
	.section	.text.triton_poi_fused__native_batch_norm_legit_no_training_relu_18,"ax",@progbits
	.align	128
        .global         triton_poi_fused__native_batch_norm_legit_no_training_relu_18
        .type           triton_poi_fused__native_batch_norm_legit_no_training_relu_18,@function
        .size           triton_poi_fused__native_batch_norm_legit_no_training_relu_18,(.L_x_1 - triton_poi_fused__native_batch_norm_legit_no_training_relu_18)
        .other          triton_poi_fused__native_batch_norm_legit_no_training_relu_18,@"STO_CUDA_ENTRY STV_DEFAULT"
triton_poi_fused__native_batch_norm_legit_no_training_relu_18:
.text.triton_poi_fused__native_batch_norm_legit_no_training_relu_18:
[----:B------:R-:W0:Y:S01]  /*0000*/  LDC R1, c[0x0][0x28] ;  /* 0x00000a00ff017b82 */ /* 0x000e220000000800 */
[----:B------:R-:W1:Y:S07]  /*0010*/  S2R R0, SR_TID.X ;  /* 0x0000000000007919 */ /* 0x000e6e0000002100 */
[----:B------:R-:W2:Y:S01]  /*0020*/  LDC.64 R8, c[0x0][0x220] ;  /* 0x00008800ff087b82 */ /* 0x000ea20000000a00 */
[----:B------:R-:W-:Y:S01]  /*0030*/  HFMA2.MMA R14, -RZ, RZ, 0, 0 ;  /* 0x00000000ff0e7435 */ /* 0x000fe200000001ff */
[----:B------:R-:W-:Y:S01]  /*0040*/  ULDC.64 UR4, c[0x0][0x208] ;  /* 0x0000820000047ab9 */ /* 0x000fe20000000a00 */
[----:B------:R-:W3:Y:S05]  /*0050*/  S2R R3, SR_CTAID.X ;  /* 0x0000000000037919 */ /* 0x000eea0000002500 */
[----:B------:R-:W4:Y:S08]  /*0060*/  LDC.64 R6, c[0x0][0x218] ;  /* 0x00008600ff067b82 */ /* 0x000f300000000a00 */
[----:B------:R-:W5:Y:S08]  /*0070*/  LDC.64 R10, c[0x0][0x228] ;  /* 0x00008a00ff0a7b82 */ /* 0x000f700000000a00 */
[----:B------:R-:W2:Y:S01]  /*0080*/  LDC.64 R12, c[0x0][0x230] ;  /* 0x00008c00ff0c7b82 */ /* 0x000ea20000000a00 */
[----:B-1----:R-:W-:-:S04]  /*0090*/  LOP3.LUT R0, R0, 0x7f, RZ, 0xc0, !PT ;  /* 0x0000007f00007812 */ /* 0x002fc800078ec0ff */
[----:B---3--:R-:W-:-:S04]  /*00a0*/  LEA R0, R3, R0, 0x7 ;  /* 0x0000000003007211 */ /* 0x008fc800078e38ff */
[C---:B------:R-:W-:Y:S01]  /*00b0*/  ISETP.GE.AND P0, PT, R0.reuse, 0x6c00, PT ;  /* 0x00006c000000780c */ /* 0x040fe20003f06270 */
[----:B------:R-:W-:-:S05]  /*00c0*/  IMAD.HI R2, R0, 0x38e38e39, RZ ;  /* 0x38e38e3900027827 */ /* 0x000fca00078e02ff */
[----:B------:R-:W-:-:S04]  /*00d0*/  SHF.R.U32.HI R3, RZ, 0x1f, R2 ;  /* 0x0000001fff037819 */ /* 0x000fc80000011602 */
[----:B------:R-:W-:-:S05]  /*00e0*/  LEA.HI.SX32 R3, R2, R3, 0x1d ;  /* 0x0000000302037211 */ /* 0x000fca00078feaff */
[----:B------:R-:W-:-:S05]  /*00f0*/  IMAD.HI R2, R3, 0x2aaaaaab, RZ ;  /* 0x2aaaaaab03027827 */ /* 0x000fca00078e02ff */
[----:B------:R-:W-:-:S04]  /*0100*/  SHF.R.U32.HI R5, RZ, 0x1f, R2 ;  /* 0x0000001fff057819 */ /* 0x000fc80000011602 */
[----:B------:R-:W-:Y:S02]  /*0110*/  LEA.HI R2, R2, R5, RZ, 0x1b ;  /* 0x0000000502027211 */ /* 0x000fe400078fd8ff */
[----:B------:R-:W1:Y:S03]  /*0120*/  LDC.64 R4, c[0x0][0x210] ;  /* 0x00008400ff047b82 */ /* 0x000e660000000a00 */
[----:B------:R-:W-:-:S04]  /*0130*/  IMAD R15, R2, -0xc0, R3 ;  /* 0xffffff40020f7824 */ /* 0x000fc800078e0203 */
[----:B--2---:R-:W-:-:S05]  /*0140*/  IMAD.WIDE R8, R15, 0x4, R8 ;  /* 0x000000040f087825 */ /* 0x004fca00078e0208 */
[----:B------:R5:W2:Y:S01]  /*0150*/  @!P0 LDG.E.EL R14, desc[UR4][R8.64] ;  /* 0x00000004080e8981 */ /* 0x000aa2000c2e1900 */
[----:B------:R-:W-:Y:S01]  /*0160*/  CS2R R2, SRZ ;  /* 0x0000000000027805 */ /* 0x000fe2000001ff00 */
[----:B----4-:R-:W-:-:S05]  /*0170*/  IMAD.WIDE R6, R15, 0x4, R6 ;  /* 0x000000040f067825 */ /* 0x010fca00078e0206 */
[----:B------:R3:W4:Y:S01]  /*0180*/  @!P0 LDG.E.EL R3, desc[UR4][R6.64] ;  /* 0x0000000406038981 */ /* 0x000722000c2e1900 */
[----:B-1----:R-:W-:-:S04]  /*0190*/  IMAD.WIDE R4, R0, 0x4, R4 ;  /* 0x0000000400047825 */ /* 0x002fc800078e0204 */
[C---:B-----5:R-:W-:Y:S01]  /*01a0*/  IMAD.WIDE R8, R15.reuse, 0x4, R10 ;  /* 0x000000040f087825 */ /* 0x060fe200078e020a */
[----:B------:R1:W4:Y:S03]  /*01b0*/  @!P0 LDG.E R2, desc[UR4][R4.64] ;  /* 0x0000000404028981 */ /* 0x000326000c1e1900 */
[----:B0-----:R-:W-:Y:S01]  /*01c0*/  IMAD.WIDE R10, R15, 0x4, R12 ;  /* 0x000000040f0a7825 */ /* 0x001fe200078e020c */
[----:B------:R-:W-:-:S06]  /*01d0*/  CS2R R12, SRZ ;  /* 0x00000000000c7805 */ /* 0x000fcc000001ff00 */
[----:B------:R-:W5:Y:S01]  /*01e0*/  @!P0 LDG.E.EL R12, desc[UR4][R8.64] ;  /* 0x00000004080c8981 */ /* 0x000f62000c2e1900 */
[----:B---3--:R-:W-:Y:S01]  /*01f0*/  MOV R6, 0x3e800000 ;  /* 0x3e80000000067802 */ /* 0x008fe20000000f00 */
[----:B-1----:R-:W0:Y:S02]  /*0200*/  LDC.64 R4, c[0x0][0x238] ;  /* 0x00008e00ff047b82 */ /* 0x002e240000000a00 */
[----:B------:R-:W5:Y:S01]  /*0210*/  @!P0 LDG.E.EL R13, desc[UR4][R10.64] ;  /* 0x000000040a0d8981 */ /* 0x000f62000c2e1900 */
[----:B--2---:R-:W-:-:S04]  /*0220*/  FADD R14, R14, 9.9999997473787516356e-06 ;  /* 0x3727c5ac0e0e7421 */ /* 0x004fc80000000000 */
[----:B------:R-:W1:Y:S02]  /*0230*/  MUFU.SQRT R15, R14 ;  /* 0x0000000e000f7308 */ /* 0x000e640000002000 */
[C---:B-1----:R-:W-:Y:S02]  /*0240*/  FSETP.GT.AND P1, PT, R15.reuse, 8.50705917302346158658e+37, PT ;  /* 0x7e8000000f00780b */ /* 0x042fe40003f24000 */
[----:B------:R-:W-:-:S11]  /*0250*/  FSETP.GEU.AND P2, PT, R15, 1.175494350822287508e-38, PT ;  /* 0x008000000f00780b */ /* 0x000fd60003f4e000 */
[----:B------:R-:W-:-:S04]  /*0260*/  @P1 FMUL R15, R15, 0.25 ;  /* 0x3e8000000f0f1820 */ /* 0x000fc80000400000 */
[----:B------:R-:W-:-:S06]  /*0270*/  @!P2 FMUL R15, R15, 16777216 ;  /* 0x4b8000000f0fa820 */ /* 0x000fcc0000400000 */
[----:B------:R-:W1:Y:S01]  /*0280*/  MUFU.RCP R15, R15 ;  /* 0x0000000f000f7308 */ /* 0x000e620000001000 */
[----:B------:R-:W-:Y:S01]  /*0290*/  FSEL R6, R6, 1, P1 ;  /* 0x3f80000006067808 */ /* 0x000fe20000800000 */
[----:B----4-:R-:W-:-:S04]  /*02a0*/  FADD R2, -R3, R2 ;  /* 0x0000000203027221 */ /* 0x010fc80000000100 */
[----:B------:R-:W-:-:S04]  /*02b0*/  @!P2 FMUL R6, R6, 16777216 ;  /* 0x4b8000000606a820 */ /* 0x000fc80000400000 */
[----:B-1----:R-:W-:-:S04]  /*02c0*/  FMUL R3, R15, R6 ;  /* 0x000000060f037220 */ /* 0x002fc80000400000 */
[----:B------:R-:W-:-:S04]  /*02d0*/  FMUL R2, R2, R3 ;  /* 0x0000000302027220 */ /* 0x000fc80000400000 */
[----:B-----5:R-:W-:Y:S01]  /*02e0*/  FFMA R12, R2, R12, R13 ;  /* 0x0000000c020c7223 */ /* 0x020fe2000000000d */
[----:B0-----:R-:W-:-:S04]  /*02f0*/  IMAD.WIDE R2, R0, 0x4, R4 ;  /* 0x0000000400027825 */ /* 0x001fc800078e0204 */
[----:B------:R-:W-:-:S04]  /*0300*/  FSETP.GEU.AND P1, PT, R12, RZ, PT ;  /* 0x000000ff0c00720b */ /* 0x000fc80003f2e000 */
[----:B------:R-:W-:Y:S01]  /*0310*/  FSEL R5, R12, RZ, P1 ;  /* 0x000000ff0c057208 */ /* 0x000fe20000800000 */
[----:B------:R-:W-:Y:S08]  /*0320*/  @P0 EXIT ;  /* 0x000000000000094d */ /* 0x000ff00003800000 */
[----:B------:R-:W-:Y:S01]  /*0330*/  STG.E desc[UR4][R2.64], R5 ;  /* 0x0000000502007986 */ /* 0x000fe2000c101904 */
[----:B------:R-:W-:Y:S05]  /*0340*/  EXIT ;  /* 0x000000000000794d */ /* 0x000fea0003800000 */
.L_x_0:
[----:B------:R-:W-:-:S00]  /*0350*/  BRA `(.L_x_0) ;  /* 0xfffffffc00fc7947 */ /* 0x000fc0000383ffff */
[----:B------:R-:W-:-:S00]  /*0360*/  NOP ;  /* 0x0000000000007918 */ /* 0x000fc00000000000 */
        /* <DEDUP_REMOVED lines=9> */
.L_x_1:


//--------------------- .nv.global.init           --------------------------
	.section	.nv.global.init,"aw",@progbits
.nv.global.init:
	.type		_$_str,@object
	.size		_$_str,(_$_str_$_2 - _$_str)
_$_str:
        /*0000*/ 	.byte	0x5f, 0x5f, 0x43, 0x55, 0x44, 0x41, 0x5f, 0x46, 0x54, 0x5a, 0x00
	.type		_$_str_$_2,@object
	.size		_$_str_$_2,(.L_1 - _$_str_$_2)
_$_str_$_2:
        /*000b*/ 	.byte	0x5f, 0x5f, 0x43, 0x55, 0x44, 0x41, 0x5f, 0x50, 0x52, 0x45, 0x43, 0x5f, 0x53, 0x51, 0x52, 0x54
        /*001b*/ 	.byte	0x00
.L_1:


//--------------------- .nv.constant0.triton_poi_fused__native_batch_norm_legit_no_training_relu_18 --------------------------
	.section	.nv.constant0.triton_poi_fused__native_batch_norm_legit_no_training_relu_18,"a",@progbits
	.sectionflags	@""
	.align	4
.nv.constant0.triton_poi_fused__native_batch_norm_legit_no_training_relu_18:
	.zero		580
